//
// Generated by NVIDIA NVVM Compiler
//
// Compiler Build ID: CL-36424714
// Cuda compilation tools, release 13.0, V13.0.88
// Based on NVVM 20.0.0
//

.version 9.0
.target sm_100
.address_size 64

	// .globl	_Z14fil_AoS_deviceP5ColorS0_i

.visible .entry _Z14fil_AoS_deviceP5ColorS0_i(
	.param .u64 .ptr .align 1 _Z14fil_AoS_deviceP5ColorS0_i_param_0,
	.param .u64 .ptr .align 1 _Z14fil_AoS_deviceP5ColorS0_i_param_1,
	.param .u32 _Z14fil_AoS_deviceP5ColorS0_i_param_2
)
{
	.reg .pred 	%p<9>;
	.reg .b32 	%r<90>;
	.reg .b64 	%rd<22>;

	ld.param.u64 	%rd3, [_Z14fil_AoS_deviceP5ColorS0_i_param_0];
	ld.param.u64 	%rd4, [_Z14fil_AoS_deviceP5ColorS0_i_param_1];
	ld.param.u32 	%r4, [_Z14fil_AoS_deviceP5ColorS0_i_param_2];
	cvta.to.global.u64 	%rd1, %rd3;
	cvta.to.global.u64 	%rd2, %rd4;
	mov.u32 	%r5, %tid.x;
	mov.u32 	%r6, %ctaid.x;
	mov.u32 	%r7, %ntid.x;
	mad.lo.s32 	%r1, %r6, %r7, %r5;
	div.u32 	%r2, %r1, %r4;
	mul.lo.s32 	%r8, %r2, %r4;
	sub.s32 	%r3, %r1, %r8;
	max.s32 	%r9, %r2, %r3;
	setp.ge.s32 	%p1, %r9, %r4;
	@%p1 bra 	$L__BB0_4;
	setp.le.u32 	%p2, %r4, %r1;
	add.s32 	%r10, %r4, -1;
	setp.ne.s32 	%p3, %r2, %r10;
	setp.ne.s32 	%p4, %r3, 0;
	and.pred  	%p5, %p3, %p4;
	and.pred  	%p6, %p5, %p2;
	setp.ne.s32 	%p7, %r3, %r10;
	and.pred  	%p8, %p6, %p7;
	@%p8 bra 	$L__BB0_3;
	mad.lo.s32 	%r86, %r2, %r4, %r3;
	mul.wide.s32 	%rd19, %r86, 12;
	add.s64 	%rd20, %rd1, %rd19;
	ld.global.u32 	%r87, [%rd20];
	add.s64 	%rd21, %rd2, %rd19;
	st.global.u32 	[%rd21], %r87;
	ld.global.u32 	%r88, [%rd20+4];
	st.global.u32 	[%rd21+4], %r88;
	ld.global.u32 	%r89, [%rd20+8];
	st.global.u32 	[%rd21+8], %r89;
	bra.uni 	$L__BB0_4;
$L__BB0_3:
	add.s32 	%r12, %r8, %r3;
	mul.wide.s32 	%rd5, %r12, 12;
	add.s64 	%rd6, %rd2, %rd5;
	ld.global.u32 	%r13, [%rd6];
	ld.global.u32 	%r14, [%rd6+4];
	ld.global.u32 	%r15, [%rd6+8];
	sub.s32 	%r16, %r8, %r4;
	cvt.s64.s32 	%rd7, %r16;
	cvt.s64.s32 	%rd8, %r3;
	add.s64 	%rd9, %rd8, %rd7;
	mad.lo.s64 	%rd10, %rd9, 12, %rd1;
	ld.global.u32 	%r17, [%rd10+-12];
	add.s32 	%r18, %r13, %r17;
	st.global.u32 	[%rd6], %r18;
	ld.global.u32 	%r19, [%rd10+-8];
	add.s32 	%r20, %r14, %r19;
	st.global.u32 	[%rd6+4], %r20;
	ld.global.u32 	%r21, [%rd10+-4];
	add.s32 	%r22, %r15, %r21;
	st.global.u32 	[%rd6+8], %r22;
	add.s32 	%r23, %r3, %r16;
	mul.wide.s32 	%rd11, %r23, 12;
	add.s64 	%rd12, %rd1, %rd11;
	ld.global.u32 	%r24, [%rd12];
	add.s32 	%r25, %r18, %r24;
	st.global.u32 	[%rd6], %r25;
	ld.global.u32 	%r26, [%rd12+4];
	add.s32 	%r27, %r20, %r26;
	st.global.u32 	[%rd6+4], %r27;
	ld.global.u32 	%r28, [%rd12+8];
	add.s32 	%r29, %r22, %r28;
	st.global.u32 	[%rd6+8], %r29;
	ld.global.u32 	%r30, [%rd12+12];
	add.s32 	%r31, %r25, %r30;
	st.global.u32 	[%rd6], %r31;
	ld.global.u32 	%r32, [%rd12+16];
	add.s32 	%r33, %r27, %r32;
	st.global.u32 	[%rd6+4], %r33;
	ld.global.u32 	%r34, [%rd12+20];
	add.s32 	%r35, %r29, %r34;
	st.global.u32 	[%rd6+8], %r35;
	mul.wide.s32 	%rd13, %r4, 12;
	add.s64 	%rd14, %rd12, %rd13;
	ld.global.u32 	%r36, [%rd14+-12];
	add.s32 	%r37, %r31, %r36;
	st.global.u32 	[%rd6], %r37;
	ld.global.u32 	%r38, [%rd14+-8];
	add.s32 	%r39, %r33, %r38;
	st.global.u32 	[%rd6+4], %r39;
	ld.global.u32 	%r40, [%rd14+-4];
	add.s32 	%r41, %r35, %r40;
	st.global.u32 	[%rd6+8], %r41;
	ld.global.u32 	%r42, [%rd14];
	add.s32 	%r43, %r37, %r42;
	st.global.u32 	[%rd6], %r43;
	ld.global.u32 	%r44, [%rd14+4];
	add.s32 	%r45, %r39, %r44;
	st.global.u32 	[%rd6+4], %r45;
	ld.global.u32 	%r46, [%rd14+8];
	add.s32 	%r47, %r41, %r46;
	st.global.u32 	[%rd6+8], %r47;
	ld.global.u32 	%r48, [%rd14+12];
	add.s32 	%r49, %r43, %r48;
	st.global.u32 	[%rd6], %r49;
	ld.global.u32 	%r50, [%rd14+16];
	add.s32 	%r51, %r45, %r50;
	st.global.u32 	[%rd6+4], %r51;
	ld.global.u32 	%r52, [%rd14+20];
	add.s32 	%r53, %r47, %r52;
	st.global.u32 	[%rd6+8], %r53;
	shl.b32 	%r54, %r4, 1;
	add.s32 	%r55, %r16, %r54;
	cvt.s64.s32 	%rd15, %r55;
	add.s64 	%rd16, %rd8, %rd15;
	mad.lo.s64 	%rd17, %rd16, 12, %rd1;
	ld.global.u32 	%r56, [%rd17+-12];
	add.s32 	%r57, %r49, %r56;
	st.global.u32 	[%rd6], %r57;
	ld.global.u32 	%r58, [%rd17+-8];
	add.s32 	%r59, %r51, %r58;
	st.global.u32 	[%rd6+4], %r59;
	ld.global.u32 	%r60, [%rd17+-4];
	add.s32 	%r61, %r53, %r60;
	st.global.u32 	[%rd6+8], %r61;
	add.s64 	%rd18, %rd14, %rd13;
	ld.global.u32 	%r62, [%rd18];
	add.s32 	%r63, %r57, %r62;
	st.global.u32 	[%rd6], %r63;
	ld.global.u32 	%r64, [%rd18+4];
	add.s32 	%r65, %r59, %r64;
	st.global.u32 	[%rd6+4], %r65;
	ld.global.u32 	%r66, [%rd18+8];
	add.s32 	%r67, %r61, %r66;
	st.global.u32 	[%rd6+8], %r67;
	ld.global.u32 	%r68, [%rd18+12];
	add.s32 	%r69, %r63, %r68;
	ld.global.u32 	%r70, [%rd18+16];
	add.s32 	%r71, %r65, %r70;
	ld.global.u32 	%r72, [%rd18+20];
	add.s32 	%r73, %r67, %r72;
	mul.hi.s32 	%r74, %r69, 954437177;
	shr.u32 	%r75, %r74, 31;
	shr.s32 	%r76, %r74, 1;
	add.s32 	%r77, %r76, %r75;
	st.global.u32 	[%rd6], %r77;
	mul.hi.s32 	%r78, %r71, 954437177;
	shr.u32 	%r79, %r78, 31;
	shr.s32 	%r80, %r78, 1;
	add.s32 	%r81, %r80, %r79;
	st.global.u32 	[%rd6+4], %r81;
	mul.hi.s32 	%r82, %r73, 954437177;
	shr.u32 	%r83, %r82, 31;
	shr.s32 	%r84, %r82, 1;
	add.s32 	%r85, %r84, %r83;
	st.global.u32 	[%rd6+8], %r85;
$L__BB0_4:
	ret;

}


// ===== COMPILED SASS (sm_100) =====

	.target	sm_100

	.elftype	@"ET_EXEC"


//--------------------- .note.nv.tkinfo           --------------------------
	.section	.note.nv.tkinfo,"",@"SHT_NOTE"
	.sectionflags	@"SHF_NOTE_NV_TKINFO"
	.tkinfo
        /*0018*/ 	.word	0x00000002
        /*0030*/ 	.string	""
        /*0030*/ 	.string	"ptxas"
        /*0030*/ 	.string	"Cuda compilation tools, release 13.0, V13.0.88"
        /*0030*/ 	.string	"Build cuda_13.0.r13.0/compiler.36424714_0"
        /*0030*/ 	.string	"-arch sm_100 -m 64 "



//--------------------- .note.nv.cuinfo           --------------------------
	.section	.note.nv.cuinfo,"",@"SHT_NOTE"
	.sectionflags	@"SHF_NOTE_NV_CUINFO"
        /*0018*/ 	.short	0x0002
        /*001a*/ 	.short	0x0064
        /*001c*/ 	.short	0x0082
	.zero		2


//--------------------- .nv.info                  --------------------------
	.section	.nv.info,"",@"SHT_CUDA_INFO"
	.align	4


	//----- nvinfo : EIATTR_REGCOUNT
	.align		4
        /*0000*/ 	.byte	0x04, 0x2f
        /*0002*/ 	.short	(.L_1 - .L_0)
	.align		4
.L_0:
        /*0004*/ 	.word	index@(_Z14fil_AoS_deviceP5ColorS0_i)
        /*0008*/ 	.word	0x00000018


	//----- nvinfo : EIATTR_FRAME_SIZE
	.align		4
.L_1:
        /*000c*/ 	.byte	0x04, 0x11
        /*000e*/ 	.short	(.L_3 - .L_2)
	.align		4
.L_2:
        /*0010*/ 	.word	index@(_Z14fil_AoS_deviceP5ColorS0_i)
        /*0014*/ 	.word	0x00000000


	//----- nvinfo : EIATTR_MIN_STACK_SIZE
	.align		4
.L_3:
        /*0018*/ 	.byte	0x04, 0x12
        /*001a*/ 	.short	(.L_5 - .L_4)
	.align		4
.L_4:
        /*001c*/ 	.word	index@(_Z14fil_AoS_deviceP5ColorS0_i)
        /*0020*/ 	.word	0x00000000
.L_5:


//--------------------- .nv.compat                --------------------------
	.section	.nv.compat,"",@"SHT_CUDA_COMPAT_INFO"
	.align	4
        /*0000*/ 	.byte	0x02, 0x09, 0x00, 0x00, 0x02, 0x02, 0x01, 0x00, 0x02, 0x05, 0x05, 0x00, 0x03, 0x07, 0x01, 0x01
        /*0010*/ 	.byte	0x02, 0x03, 0x00, 0x00, 0x02, 0x06, 0x01, 0x00, 0x04, 0x0b, 0x08, 0x00, 0x09, 0x00, 0x00, 0x00
        /*0020*/ 	.byte	0x00, 0x00, 0x00, 0x00


//--------------------- .nv.info._Z14fil_AoS_deviceP5ColorS0_i --------------------------
	.section	.nv.info._Z14fil_AoS_deviceP5ColorS0_i,"",@"SHT_CUDA_INFO"
	.sectionflags	@""
	.align	4


	//----- nvinfo : EIATTR_CUDA_API_VERSION
	.align		4
        /*0000*/ 	.byte	0x04, 0x37
        /*0002*/ 	.short	(.L_7 - .L_6)
.L_6:
        /*0004*/ 	.word	0x00000082


	//----- nvinfo : EIATTR_KPARAM_INFO
	.align		4
.L_7:
        /*0008*/ 	.byte	0x04, 0x17
        /*000a*/ 	.short	(.L_9 - .L_8)
.L_8:
        /*000c*/ 	.word	0x00000000
        /*0010*/ 	.short	0x0002
        /*0012*/ 	.short	0x0010
        /*0014*/ 	.byte	0x00, 0xf0, 0x11, 0x00


	//----- nvinfo : EIATTR_KPARAM_INFO
	.align		4
.L_9:
        /*0018*/ 	.byte	0x04, 0x17
        /*001a*/ 	.short	(.L_11 - .L_10)
.L_10:
        /*001c*/ 	.word	0x00000000
        /*0020*/ 	.short	0x0001
        /*0022*/ 	.short	0x0008
        /*0024*/ 	.byte	0x00, 0xf5, 0x21, 0x00


	//----- nvinfo : EIATTR_KPARAM_INFO
	.align		4
.L_11:
        /*0028*/ 	.byte	0x04, 0x17
        /*002a*/ 	.short	(.L_13 - .L_12)
.L_12:
        /*002c*/ 	.word	0x00000000
        /*0030*/ 	.short	0x0000
        /*0032*/ 	.short	0x0000
        /*0034*/ 	.byte	0x00, 0xf5, 0x21, 0x00


	//----- nvinfo : EIATTR_SPARSE_MMA_MASK
	.align		4
.L_13:
        /*0038*/ 	.byte	0x03, 0x50
        /*003a*/ 	.short	0x0000


	//----- nvinfo : EIATTR_MAXREG_COUNT
	.align		4
        /*003c*/ 	.byte	0x03, 0x1b
        /*003e*/ 	.short	0x00ff


	//----- nvinfo : EIATTR_MERCURY_ISA_VERSION
	.align		4
        /*0040*/ 	.byte	0x03, 0x5f
        /*0042*/ 	.short	0x0101


	//----- nvinfo : EIATTR_VRC_CTA_INIT_COUNT
	.align		4
        /*0044*/ 	.byte	0x02, 0x4a
	.zero		1
	.zero		1


	//----- nvinfo : EIATTR_EXIT_INSTR_OFFSETS
	.align		4
        /*0048*/ 	.byte	0x04, 0x1c
        /*004a*/ 	.short	(.L_15 - .L_14)


	//   ....[0]....
.L_14:
        /*004c*/ 	.word	0x000001c0


	//   ....[1]....
        /*0050*/ 	.word	0x000002f0


	//   ....[2]....
        /*0054*/ 	.word	0x00000a10


	//----- nvinfo : EIATTR_CRS_STACK_SIZE
	.align		4
.L_15:
        /*0058*/ 	.byte	0x04, 0x1e
        /*005a*/ 	.short	(.L_17 - .L_16)
.L_16:
        /*005c*/ 	.word	0x00000000


	//----- nvinfo : EIATTR_CBANK_PARAM_SIZE
	.align		4
.L_17:
        /*0060*/ 	.byte	0x03, 0x19
        /*0062*/ 	.short	0x0014


	//----- nvinfo : EIATTR_PARAM_CBANK
	.align		4
        /*0064*/ 	.byte	0x04, 0x0a
        /*0066*/ 	.short	(.L_19 - .L_18)
	.align		4
.L_18:
        /*0068*/ 	.word	index@(.nv.constant0._Z14fil_AoS_deviceP5ColorS0_i)
        /*006c*/ 	.short	0x0380
        /*006e*/ 	.short	0x0014


	//----- nvinfo : EIATTR_SW_WAR
	.align		4
.L_19:
        /*0070*/ 	.byte	0x04, 0x36
        /*0072*/ 	.short	(.L_21 - .L_20)
.L_20:
        /*0074*/ 	.word	0x00000008
.L_21:


//--------------------- .nv.callgraph             --------------------------
	.section	.nv.callgraph,"",@"SHT_CUDA_CALLGRAPH"
	.align	4
	.sectionentsize	8
	.align		4
        /*0000*/ 	.word	0x00000000
	.align		4
        /*0004*/ 	.word	0xffffffff
	.align		4
        /*0008*/ 	.word	0x00000000
	.align		4
        /*000c*/ 	.word	0xfffffffe
	.align		4
        /*0010*/ 	.word	0x00000000
	.align		4
        /*0014*/ 	.word	0xfffffffd
	.align		4
        /*0018*/ 	.word	0x00000000
	.align		4
        /*001c*/ 	.word	0xfffffffc


//--------------------- .text._Z14fil_AoS_deviceP5ColorS0_i --------------------------
	.section	.text._Z14fil_AoS_deviceP5ColorS0_i,"ax",@progbits
	.align	128
        .global         _Z14fil_AoS_deviceP5ColorS0_i
        .type           _Z14fil_AoS_deviceP5ColorS0_i,@function
        .size           _Z14fil_AoS_deviceP5ColorS0_i,(.L_x_2 - _Z14fil_AoS_deviceP5ColorS0_i)
        .other          _Z14fil_AoS_deviceP5ColorS0_i,@"STO_CUDA_ENTRY STV_DEFAULT"
_Z14fil_AoS_deviceP5ColorS0_i:
.text._Z14fil_AoS_deviceP5ColorS0_i:
[----:B------:R-:W-:Y:S08]  /*0000*/  LDC R1, c[0x0][0x37c] ;  /* 0x0000df00ff017b82 */ /* 0x000ff00000000800 */
[----:B------:R-:W0:Y:S01]  /*0010*/  LDC R0, c[0x0][0x390] ;  /* 0x0000e400ff007b82 */ /* 0x000e220000000800 */
[----:B------:R-:W1:Y:S07]  /*0020*/  S2R R11, SR_TID.X ;  /* 0x00000000000b7919 */ /* 0x000e6e0000002100 */
[----:B------:R-:W1:Y:S08]  /*0030*/  S2UR UR4, SR_CTAID.X ;  /* 0x00000000000479c3 */ /* 0x000e700000002500 */
[----:B------:R-:W1:Y:S01]  /*0040*/  LDC R8, c[0x0][0x360] ;  /* 0x0000d800ff087b82 */ /* 0x000e620000000800 */
[----:B0-----:R-:W0:Y:S01]  /*0050*/  I2F.U32.RP R4, R0 ;  /* 0x0000000000047306 */ /* 0x001e220000209000 */
[----:B------:R-:W-:-:S07]  /*0060*/  ISETP.NE.U32.AND P2, PT, R0, RZ, PT ;  /* 0x000000ff0000720c */ /* 0x000fce0003f45070 */
[----:B0-----:R-:W0:Y:S01]  /*0070*/  MUFU.RCP R4, R4 ;  /* 0x0000000400047308 */ /* 0x001e220000001000 */
[----:B-1----:R-:W-:Y:S02]  /*0080*/  IMAD R11, R8, UR4, R11 ;  /* 0x00000004080b7c24 */ /* 0x002fe4000f8e020b */
[----:B0-----:R-:W-:-:S05]  /*0090*/  VIADD R2, R4, 0xffffffe ;  /* 0x0ffffffe04027836 */ /* 0x001fca0000000000 */
[----:B------:R0:W1:Y:S02]  /*00a0*/  F2I.FTZ.U32.TRUNC.NTZ R3, R2 ;  /* 0x0000000200037305 */ /* 0x000064000021f000 */
[----:B0-----:R-:W-:Y:S02]  /*00b0*/  HFMA2 R2, -RZ, RZ, 0, 0 ;  /* 0x00000000ff027431 */ /* 0x001fe400000001ff */
[----:B-1----:R-:W-:-:S04]  /*00c0*/  IMAD.MOV R5, RZ, RZ, -R3 ;  /* 0x000000ffff057224 */ /* 0x002fc800078e0a03 */
[----:B------:R-:W-:-:S04]  /*00d0*/  IMAD R5, R5, R0, RZ ;  /* 0x0000000005057224 */ /* 0x000fc800078e02ff */
[----:B------:R-:W-:-:S06]  /*00e0*/  IMAD.HI.U32 R6, R3, R5, R2 ;  /* 0x0000000503067227 */ /* 0x000fcc00078e0002 */
[----:B------:R-:W-:-:S04]  /*00f0*/  IMAD.HI.U32 R6, R6, R11, RZ ;  /* 0x0000000b06067227 */ /* 0x000fc800078e00ff */
[----:B------:R-:W-:-:S04]  /*0100*/  IMAD.MOV R3, RZ, RZ, -R6 ;  /* 0x000000ffff037224 */ /* 0x000fc800078e0a06 */
[----:B------:R-:W-:-:S05]  /*0110*/  IMAD R3, R0, R3, R11 ;  /* 0x0000000300037224 */ /* 0x000fca00078e020b */
[----:B------:R-:W-:-:S13]  /*0120*/  ISETP.GE.U32.AND P0, PT, R3, R0, PT ;  /* 0x000000000300720c */ /* 0x000fda0003f06070 */
[----:B------:R-:W-:Y:S01]  /*0130*/  @P0 IADD3 R3, PT, PT, R3, -R0, RZ ;  /* 0x8000000003030210 */ /* 0x000fe20007ffe0ff */
[----:B------:R-:W-:-:S03]  /*0140*/  @P0 VIADD R6, R6, 0x1 ;  /* 0x0000000106060836 */ /* 0x000fc60000000000 */
[----:B------:R-:W-:-:S13]  /*0150*/  ISETP.GE.U32.AND P1, PT, R3, R0, PT ;  /* 0x000000000300720c */ /* 0x000fda0003f26070 */
[----:B------:R-:W-:Y:S02]  /*0160*/  @P1 IADD3 R6, PT, PT, R6, 0x1, RZ ;  /* 0x0000000106061810 */ /* 0x000fe40007ffe0ff */
[----:B------:R-:W-:-:S05]  /*0170*/  @!P2 LOP3.LUT R6, RZ, R0, RZ, 0x33, !PT ;  /* 0x00000000ff06a212 */ /* 0x000fca00078e33ff */
[----:B------:R-:W-:-:S04]  /*0180*/  IMAD.MOV R7, RZ, RZ, -R6 ;  /* 0x000000ffff077224 */ /* 0x000fc800078e0a06 */
[----:B------:R-:W-:-:S05]  /*0190*/  IMAD R7, R0, R7, R11 ;  /* 0x0000000700077224 */ /* 0x000fca00078e020b */
[----:B------:R-:W-:-:S04]  /*01a0*/  VIMNMX R3, PT, PT, R6, R7, !PT ;  /* 0x0000000706037248 */ /* 0x000fc80007fe0100 */
[----:B------:R-:W-:-:S13]  /*01b0*/  ISETP.GE.AND P0, PT, R3, R0, PT ;  /* 0x000000000300720c */ /* 0x000fda0003f06270 */
[----:B------:R-:W-:Y:S05]  /*01c0*/  @P0 EXIT ;  /* 0x000000000000094d */ /* 0x000fea0003800000 */
[----:B------:R-:W-:Y:S01]  /*01d0*/  ISETP.NE.AND P0, PT, R7, RZ, PT ;  /* 0x000000ff0700720c */ /* 0x000fe20003f05270 */
[----:B------:R-:W0:Y:S01]  /*01e0*/  LDCU.64 UR4, c[0x0][0x358] ;  /* 0x00006b00ff0477ac */ /* 0x000e220008000a00 */
[----:B------:R-:W-:-:S04]  /*01f0*/  IADD3 R2, PT, PT, R0, -0x1, RZ ;  /* 0xffffffff00027810 */ /* 0x000fc80007ffe0ff */
[-C--:B------:R-:W-:Y:S02]  /*0200*/  ISETP.NE.AND P0, PT, R6, R2.reuse, P0 ;  /* 0x000000020600720c */ /* 0x080fe40000705270 */
[----:B------:R-:W-:Y:S02]  /*0210*/  ISETP.NE.AND P1, PT, R7, R2, PT ;  /* 0x000000020700720c */ /* 0x000fe40003f25270 */
[----:B------:R-:W-:-:S13]  /*0220*/  ISETP.GE.U32.AND P0, PT, R11, R0, P0 ;  /* 0x000000000b00720c */ /* 0x000fda0000706070 */
[----:B0-----:R-:W-:Y:S05]  /*0230*/  @P0 BRA P1, `(.L_x_0) ;  /* 0x0000000000300947 */ /* 0x001fea0000800000 */
[----:B------:R-:W0:Y:S01]  /*0240*/  LDC.64 R2, c[0x0][0x380] ;  /* 0x0000e000ff027b82 */ /* 0x000e220000000a00 */
[----:B------:R-:W-:-:S07]  /*0250*/  IMAD R7, R6, R0, R7 ;  /* 0x0000000006077224 */ /* 0x000fce00078e0207 */
[----:B------:R-:W1:Y:S01]  /*0260*/  LDC.64 R4, c[0x0][0x388] ;  /* 0x0000e200ff047b82 */ /* 0x000e620000000a00 */
[----:B0-----:R-:W-:-:S05]  /*0270*/  IMAD.WIDE R2, R7, 0xc, R2 ;  /* 0x0000000c07027825 */ /* 0x001fca00078e0202 */
[----:B------:R-:W2:Y:S01]  /*0280*/  LDG.E R9, desc[UR4][R2.64] ;  /* 0x0000000402097981 */ /* 0x000ea2000c1e1900 */
[----:B-1----:R-:W-:-:S05]  /*0290*/  IMAD.WIDE R4, R7, 0xc, R4 ;  /* 0x0000000c07047825 */ /* 0x002fca00078e0204 */
[----:B--2---:R-:W-:Y:S04]  /*02a0*/  STG.E desc[UR4][R4.64], R9 ;  /* 0x0000000904007986 */ /* 0x004fe8000c101904 */
[----:B------:R-:W2:Y:S04]  /*02b0*/  LDG.E R7, desc[UR4][R2.64+0x4] ;  /* 0x0000040402077981 */ /* 0x000ea8000c1e1900 */
[----:B--2---:R-:W-:Y:S04]  /*02c0*/  STG.E desc[UR4][R4.64+0x4], R7 ;  /* 0x0000040704007986 */ /* 0x004fe8000c101904 */
[----:B------:R-:W2:Y:S04]  /*02d0*/  LDG.E R11, desc[UR4][R2.64+0x8] ;  /* 0x00000804020b7981 */ /* 0x000ea8000c1e1900 */
[----:B--2---:R-:W-:Y:S01]  /*02e0*/  STG.E desc[UR4][R4.64+0x8], R11 ;  /* 0x0000080b04007986 */ /* 0x004fe2000c101904 */
[----:B------:R-:W-:Y:S05]  /*02f0*/  EXIT ;  /* 0x000000000000794d */ /* 0x000fea0003800000 */
.L_x_0:
[----:B------:R-:W0:Y:S01]  /*0300*/  LDC.64 R4, c[0x0][0x380] ;  /* 0x0000e000ff047b82 */ /* 0x000e220000000a00 */
[----:B------:R-:W-:Y:S01]  /*0310*/  IMAD R6, R6, R0, -R0 ;  /* 0x0000000006067224 */ /* 0x000fe200078e0a00 */
[----:B------:R-:W-:-:S04]  /*0320*/  SHF.R.S32.HI R9, RZ, 0x1f, R7 ;  /* 0x0000001fff097819 */ /* 0x000fc80000011407 */
[----:B------:R-:W-:Y:S02]  /*0330*/  IADD3 R13, P0, PT, R7, R6, RZ ;  /* 0x00000006070d7210 */ /* 0x000fe40007f1e0ff */
[----:B------:R-:W1:Y:S02]  /*0340*/  LDC.64 R2, c[0x0][0x388] ;  /* 0x0000e200ff027b82 */ /* 0x000e640000000a00 */
[----:B------:R-:W-:-:S05]  /*0350*/  LEA.HI.X.SX32 R8, R6, R9, 0x1, P0 ;  /* 0x0000000906087211 */ /* 0x000fca00000f0eff */
[----:B------:R-:W-:Y:S02]  /*0360*/  IMAD R15, R8, 0xc, RZ ;  /* 0x0000000c080f7824 */ /* 0x000fe400078e02ff */
[----:B0-----:R-:W-:-:S04]  /*0370*/  IMAD.WIDE.U32 R12, R13, 0xc, R4 ;  /* 0x0000000c0d0c7825 */ /* 0x001fc800078e0004 */
[----:B------:R-:W-:Y:S02]  /*0380*/  IMAD.IADD R13, R13, 0x1, R15 ;  /* 0x000000010d0d7824 */ /* 0x000fe400078e020f */
[----:B-1----:R-:W-:-:S03]  /*0390*/  IMAD.WIDE R2, R11, 0xc, R2 ;  /* 0x0000000c0b027825 */ /* 0x002fc600078e0202 */
[----:B------:R-:W2:Y:S04]  /*03a0*/  LDG.E R11, desc[UR4][R12.64+-0xc] ;  /* 0xfffff4040c0b7981 */ /* 0x000ea8000c1e1900 */
[----:B------:R-:W2:Y:S02]  /*03b0*/  LDG.E R8, desc[UR4][R2.64] ;  /* 0x0000000402087981 */ /* 0x000ea4000c1e1900 */
[----:B--2---:R-:W-:Y:S02]  /*03c0*/  IADD3 R15, PT, PT, R8, R11, RZ ;  /* 0x0000000b080f7210 */ /* 0x004fe40007ffe0ff */
[----:B------:R-:W2:Y:S04]  /*03d0*/  LDG.E R8, desc[UR4][R2.64+0x4] ;  /* 0x0000040402087981 */ /* 0x000ea8000c1e1900 */
[----:B------:R0:W-:Y:S04]  /*03e0*/  STG.E desc[UR4][R2.64], R15 ;  /* 0x0000000f02007986 */ /* 0x0001e8000c101904 */
[----:B------:R-:W2:Y:S02]  /*03f0*/  LDG.E R11, desc[UR4][R12.64+-0x8] ;  /* 0xfffff8040c0b7981 */ /* 0x000ea4000c1e1900 */
[----:B--2---:R-:W-:-:S02]  /*0400*/  IMAD.IADD R17, R8, 0x1, R11 ;  /* 0x0000000108117824 */ /* 0x004fc400078e020b */
[----:B------:R-:W2:Y:S04]  /*0410*/  LDG.E R8, desc[UR4][R2.64+0x8] ;  /* 0x0000080402087981 */ /* 0x000ea8000c1e1900 */
[----:B------:R1:W-:Y:S04]  /*0420*/  STG.E desc[UR4][R2.64+0x4], R17 ;  /* 0x0000041102007986 */ /* 0x0003e8000c101904 */
[----:B------:R-:W2:Y:S01]  /*0430*/  LDG.E R11, desc[UR4][R12.64+-0x4] ;  /* 0xfffffc040c0b7981 */ /* 0x000ea2000c1e1900 */
[----:B------:R-:W-:Y:S01]  /*0440*/  IADD3 R21, PT, PT, R7, R6, RZ ;  /* 0x0000000607157210 */ /* 0x000fe20007ffe0ff */
[----:B--2---:R-:W-:-:S04]  /*0450*/  IMAD.IADD R19, R8, 0x1, R11 ;  /* 0x0000000108137824 */ /* 0x004fc800078e020b */
[----:B------:R-:W-:Y:S01]  /*0460*/  IMAD.WIDE R10, R21, 0xc, R4 ;  /* 0x0000000c150a7825 */ /* 0x000fe200078e0204 */
[----:B------:R2:W-:Y:S04]  /*0470*/  STG.E desc[UR4][R2.64+0x8], R19 ;  /* 0x0000081302007986 */ /* 0x0005e8000c101904 */
[----:B------:R-:W0:Y:S02]  /*0480*/  LDG.E R8, desc[UR4][R10.64] ;  /* 0x000000040a087981 */ /* 0x000e24000c1e1900 */
[----:B0-----:R-:W-:-:S05]  /*0490*/  IADD3 R15, PT, PT, R15, R8, RZ ;  /* 0x000000080f0f7210 */ /* 0x001fca0007ffe0ff */
[----:B------:R0:W-:Y:S04]  /*04a0*/  STG.E desc[UR4][R2.64], R15 ;  /* 0x0000000f02007986 */ /* 0x0001e8000c101904 */
[----:B------:R-:W3:Y:S02]  /*04b0*/  LDG.E R8, desc[UR4][R10.64+0x4] ;  /* 0x000004040a087981 */ /* 0x000ee4000c1e1900 */
[----:B---3--:R-:W-:-:S05]  /*04c0*/  IMAD.IADD R21, R17, 0x1, R8 ;  /* 0x0000000111157824 */ /* 0x008fca00078e0208 */
[----:B------:R3:W-:Y:S04]  /*04d0*/  STG.E desc[UR4][R2.64+0x4], R21 ;  /* 0x0000041502007986 */ /* 0x0007e8000c101904 */
[----:B------:R-:W1:Y:S02]  /*04e0*/  LDG.E R8, desc[UR4][R10.64+0x8] ;  /* 0x000008040a087981 */ /* 0x000e64000c1e1900 */
[----:B-1----:R-:W-:-:S05]  /*04f0*/  IADD3 R17, PT, PT, R19, R8, RZ ;  /* 0x0000000813117210 */ /* 0x002fca0007ffe0ff */
[----:B------:R1:W-:Y:S04]  /*0500*/  STG.E desc[UR4][R2.64+0x8], R17 ;  /* 0x0000081102007986 */ /* 0x0003e8000c101904 */
[----:B------:R-:W2:Y:S02]  /*0510*/  LDG.E R8, desc[UR4][R10.64+0xc] ;  /* 0x00000c040a087981 */ /* 0x000ea4000c1e1900 */
[----:B--2---:R-:W-:-:S05]  /*0520*/  IMAD.IADD R19, R15, 0x1, R8 ;  /* 0x000000010f137824 */ /* 0x004fca00078e0208 */
[----:B------:R2:W-:Y:S04]  /*0530*/  STG.E desc[UR4][R2.64], R19 ;  /* 0x0000001302007986 */ /* 0x0005e8000c101904 */
[----:B------:R-:W0:Y:S02]  /*0540*/  LDG.E R8, desc[UR4][R10.64+0x10] ;  /* 0x000010040a087981 */ /* 0x000e24000c1e1900 */
[----:B0-----:R-:W-:-:S05]  /*0550*/  IADD3 R15, PT, PT, R21, R8, RZ ;  /* 0x00000008150f7210 */ /* 0x001fca0007ffe0ff */
[----:B------:R0:W-:Y:S04]  /*0560*/  STG.E desc[UR4][R2.64+0x4], R15 ;  /* 0x0000040f02007986 */ /* 0x0001e8000c101904 */
[----:B------:R-:W3:Y:S01]  /*0570*/  LDG.E R8, desc[UR4][R10.64+0x14] ;  /* 0x000014040a087981 */ /* 0x000ee2000c1e1900 */
[----:B------:R-:W-:-:S04]  /*0580*/  IMAD.WIDE R12, R0, 0xc, R10 ;  /* 0x0000000c000c7825 */ /* 0x000fc800078e020a */
[----:B---3--:R-:W-:-:S05]  /*0590*/  IMAD.IADD R21, R17, 0x1, R8 ;  /* 0x0000000111157824 */ /* 0x008fca00078e0208 */
[----:B------:R-:W-:Y:S04]  /*05a0*/  STG.E desc[UR4][R2.64+0x8], R21 ;  /* 0x0000081502007986 */ /* 0x000fe8000c101904 */
[----:B------:R-:W1:Y:S02]  /*05b0*/  LDG.E R8, desc[UR4][R12.64+-0xc] ;  /* 0xfffff4040c087981 */ /* 0x000e64000c1e1900 */
[----:B-1----:R-:W-:-:S05]  /*05c0*/  IADD3 R17, PT, PT, R19, R8, RZ ;  /* 0x0000000813117210 */ /* 0x002fca0007ffe0ff */
[----:B------:R1:W-:Y:S04]  /*05d0*/  STG.E desc[UR4][R2.64], R17 ;  /* 0x0000001102007986 */ /* 0x0003e8000c101904 */
[----:B------:R-:W2:Y:S02]  /*05e0*/  LDG.E R8, desc[UR4][R12.64+-0x8] ;  /* 0xfffff8040c087981 */ /* 0x000ea4000c1e1900 */
[----:B--2---:R-:W-:-:S05]  /*05f0*/  IMAD.IADD R19, R15, 0x1, R8 ;  /* 0x000000010f137824 */ /* 0x004fca00078e0208 */
[----:B------:R2:W-:Y:S04]  /*0600*/  STG.E desc[UR4][R2.64+0x4], R19 ;  /* 0x0000041302007986 */ /* 0x0005e8000c101904 */
[----:B------:R-:W3:Y:S02]  /*0610*/  LDG.E R8, desc[UR4][R12.64+-0x4] ;  /* 0xfffffc040c087981 */ /* 0x000ee4000c1e1900 */
[----:B---3--:R-:W-:-:S05]  /*0620*/  IADD3 R11, PT, PT, R21, R8, RZ ;  /* 0x00000008150b7210 */ /* 0x008fca0007ffe0ff */
[----:B------:R3:W-:Y:S04]  /*0630*/  STG.E desc[UR4][R2.64+0x8], R11 ;  /* 0x0000080b02007986 */ /* 0x0007e8000c101904 */
[----:B------:R-:W0:Y:S02]  /*0640*/  LDG.E R8, desc[UR4][R12.64] ;  /* 0x000000040c087981 */ /* 0x000e24000c1e1900 */
[----:B0-----:R-:W-:-:S05]  /*0650*/  IMAD.IADD R15, R17, 0x1, R8 ;  /* 0x00000001110f7824 */ /* 0x001fca00078e0208 */
[----:B------:R0:W-:Y:S04]  /*0660*/  STG.E desc[UR4][R2.64], R15 ;  /* 0x0000000f02007986 */ /* 0x0001e8000c101904 */
[----:B------:R-:W1:Y:S02]  /*0670*/  LDG.E R8, desc[UR4][R12.64+0x4] ;  /* 0x000004040c087981 */ /* 0x000e64000c1e1900 */
[----:B-1----:R-:W-:-:S05]  /*0680*/  IADD3 R17, PT, PT, R19, R8, RZ ;  /* 0x0000000813117210 */ /* 0x002fca0007ffe0ff */
[----:B------:R-:W-:Y:S04]  /*0690*/  STG.E desc[UR4][R2.64+0x4], R17 ;  /* 0x0000041102007986 */ /* 0x000fe8000c101904 */
[----:B------:R-:W2:Y:S02]  /*06a0*/  LDG.E R8, desc[UR4][R12.64+0x8] ;  /* 0x000008040c087981 */ /* 0x000ea4000c1e1900 */
[----:B--2---:R-:W-:-:S05]  /*06b0*/  IMAD.IADD R19, R11, 0x1, R8 ;  /* 0x000000010b137824 */ /* 0x004fca00078e0208 */
[----:B------:R1:W-:Y:S04]  /*06c0*/  STG.E desc[UR4][R2.64+0x8], R19 ;  /* 0x0000081302007986 */ /* 0x0003e8000c101904 */
[----:B------:R-:W3:Y:S02]  /*06d0*/  LDG.E R8, desc[UR4][R12.64+0xc] ;  /* 0x00000c040c087981 */ /* 0x000ee4000c1e1900 */
[----:B---3--:R-:W-:-:S05]  /*06e0*/  IADD3 R11, PT, PT, R15, R8, RZ ;  /* 0x000000080f0b7210 */ /* 0x008fca0007ffe0ff */
[----:B------:R2:W-:Y:S04]  /*06f0*/  STG.E desc[UR4][R2.64], R11 ;  /* 0x0000000b02007986 */ /* 0x0005e8000c101904 */
[----:B------:R-:W0:Y:S01]  /*0700*/  LDG.E R8, desc[UR4][R12.64+0x10] ;  /* 0x000010040c087981 */ /* 0x000e22000c1e1900 */
[----:B------:R-:W-:-:S04]  /*0710*/  LEA R6, R0, R6, 0x1 ;  /* 0x0000000600067211 */ /* 0x000fc800078e08ff */
[----:B------:R-:W-:Y:S01]  /*0720*/  IADD3 R7, P0, PT, R7, R6, RZ ;  /* 0x0000000607077210 */ /* 0x000fe20007f1e0ff */
[----:B0-----:R-:W-:-:S05]  /*0730*/  IMAD.IADD R15, R17, 0x1, R8 ;  /* 0x00000001110f7824 */ /* 0x001fca00078e0208 */
[----:B------:R0:W-:Y:S04]  /*0740*/  STG.E desc[UR4][R2.64+0x4], R15 ;  /* 0x0000040f02007986 */ /* 0x0001e8000c101904 */
[----:B------:R-:W1:Y:S01]  /*0750*/  LDG.E R8, desc[UR4][R12.64+0x14] ;  /* 0x000014040c087981 */ /* 0x000e62000c1e1900 */
[----:B------:R-:W-:Y:S01]  /*0760*/  LEA.HI.X.SX32 R6, R6, R9, 0x1, P0 ;  /* 0x0000000906067211 */ /* 0x000fe200000f0eff */
[----:B------:R-:W-:-:S04]  /*0770*/  IMAD.WIDE.U32 R4, R7, 0xc, R4 ;  /* 0x0000000c07047825 */ /* 0x000fc800078e0004 */
[----:B------:R-:W-:-:S04]  /*0780*/  IMAD R7, R6, 0xc, RZ ;  /* 0x0000000c06077824 */ /* 0x000fc800078e02ff */
[----:B------:R-:W-:Y:S01]  /*0790*/  IMAD.IADD R5, R5, 0x1, R7 ;  /* 0x0000000105057824 */ /* 0x000fe200078e0207 */
[----:B-1----:R-:W-:-:S05]  /*07a0*/  IADD3 R19, PT, PT, R19, R8, RZ ;  /* 0x0000000813137210 */ /* 0x002fca0007ffe0ff */
[----:B------:R-:W-:Y:S04]  /*07b0*/  STG.E desc[UR4][R2.64+0x8], R19 ;  /* 0x0000081302007986 */ /* 0x000fe8000c101904 */
[----:B------:R-:W2:Y:S02]  /*07c0*/  LDG.E R6, desc[UR4][R4.64+-0xc] ;  /* 0xfffff40404067981 */ /* 0x000ea4000c1e1900 */
[----:B--2---:R-:W-:-:S05]  /*07d0*/  IMAD.IADD R11, R11, 0x1, R6 ;  /* 0x000000010b0b7824 */ /* 0x004fca00078e0206 */
[----:B------:R1:W-:Y:S04]  /*07e0*/  STG.E desc[UR4][R2.64], R11 ;  /* 0x0000000b02007986 */ /* 0x0003e8000c101904 */
[----:B------:R-:W0:Y:S02]  /*07f0*/  LDG.E R6, desc[UR4][R4.64+-0x8] ;  /* 0xfffff80404067981 */ /* 0x000e24000c1e1900 */
[----:B0-----:R-:W-:-:S05]  /*0800*/  IADD3 R15, PT, PT, R15, R6, RZ ;  /* 0x000000060f0f7210 */ /* 0x001fca0007ffe0ff */
[----:B------:R-:W-:Y:S04]  /*0810*/  STG.E desc[UR4][R2.64+0x4], R15 ;  /* 0x0000040f02007986 */ /* 0x000fe8000c101904 */
[----:B------:R-:W2:Y:S01]  /*0820*/  LDG.E R6, desc[UR4][R4.64+-0x4] ;  /* 0xfffffc0404067981 */ /* 0x000ea2000c1e1900 */
[----:B------:R-:W-:-:S04]  /*0830*/  IMAD.WIDE R12, R0, 0xc, R12 ;  /* 0x0000000c000c7825 */ /* 0x000fc800078e020c */
[----:B--2---:R-:W-:-:S05]  /*0840*/  IMAD.IADD R7, R19, 0x1, R6 ;  /* 0x0000000113077824 */ /* 0x004fca00078e0206 */
[----:B------:R0:W-:Y:S04]  /*0850*/  STG.E desc[UR4][R2.64+0x8], R7 ;  /* 0x0000080702007986 */ /* 0x0001e8000c101904 */
[----:B------:R-:W2:Y:S02]  /*0860*/  LDG.E R0, desc[UR4][R12.64] ;  /* 0x000000040c007981 */ /* 0x000ea4000c1e1900 */
[----:B--2---:R-:W-:-:S05]  /*0870*/  IADD3 R9, PT, PT, R11, R0, RZ ;  /* 0x000000000b097210 */ /* 0x004fca0007ffe0ff */
[----:B------:R-:W-:Y:S04]  /*0880*/  STG.E desc[UR4][R2.64], R9 ;  /* 0x0000000902007986 */ /* 0x000fe8000c101904 */
[----:B------:R-:W1:Y:S02]  /*0890*/  LDG.E R0, desc[UR4][R12.64+0x4] ;  /* 0x000004040c007981 */ /* 0x000e64000c1e1900 */
[----:B-1----:R-:W-:-:S05]  /*08a0*/  IMAD.IADD R11, R15, 0x1, R0 ;  /* 0x000000010f0b7824 */ /* 0x002fca00078e0200 */
[----:B------:R-:W-:Y:S04]  /*08b0*/  STG.E desc[UR4][R2.64+0x4], R11 ;  /* 0x0000040b02007986 */ /* 0x000fe8000c101904 */
[----:B------:R-:W2:Y:S02]  /*08c0*/  LDG.E R0, desc[UR4][R12.64+0x8] ;  /* 0x000008040c007981 */ /* 0x000ea4000c1e1900 */
[----:B--2---:R-:W-:-:S05]  /*08d0*/  IADD3 R5, PT, PT, R7, R0, RZ ;  /* 0x0000000007057210 */ /* 0x004fca0007ffe0ff */
[----:B------:R1:W-:Y:S04]  /*08e0*/  STG.E desc[UR4][R2.64+0x8], R5 ;  /* 0x0000080502007986 */ /* 0x0003e8000c101904 */
[----:B------:R-:W2:Y:S04]  /*08f0*/  LDG.E R4, desc[UR4][R12.64+0x10] ;  /* 0x000010040c047981 */ /* 0x000ea8000c1e1900 */
[----:B------:R-:W3:Y:S04]  /*0900*/  LDG.E R6, desc[UR4][R12.64+0x14] ;  /* 0x000014040c067981 */ /* 0x000ee8000c1e1900 */
[----:B------:R-:W4:Y:S01]  /*0910*/  LDG.E R0, desc[UR4][R12.64+0xc] ;  /* 0x00000c040c007981 */ /* 0x000f22000c1e1900 */
[----:B--2---:R-:W-:-:S02]  /*0920*/  IADD3 R4, PT, PT, R11, R4, RZ ;  /* 0x000000040b047210 */ /* 0x004fc40007ffe0ff */
[----:B---3--:R-:W-:Y:S01]  /*0930*/  IADD3 R6, PT, PT, R5, R6, RZ ;  /* 0x0000000605067210 */ /* 0x008fe20007ffe0ff */
[----:B----4-:R-:W-:Y:S02]  /*0940*/  IMAD.IADD R0, R9, 0x1, R0 ;  /* 0x0000000109007824 */ /* 0x010fe400078e0200 */
[----:B------:R-:W-:-:S04]  /*0950*/  IMAD.HI R4, R4, 0x38e38e39, RZ ;  /* 0x38e38e3904047827 */ /* 0x000fc800078e02ff */
[----:B------:R-:W-:-:S04]  /*0960*/  IMAD.HI R0, R0, 0x38e38e39, RZ ;  /* 0x38e38e3900007827 */ /* 0x000fc800078e02ff */
[----:B------:R-:W-:Y:S01]  /*0970*/  IMAD.HI R6, R6, 0x38e38e39, RZ ;  /* 0x38e38e3906067827 */ /* 0x000fe200078e02ff */
[----:B0-----:R-:W-:Y:S02]  /*0980*/  SHF.R.S32.HI R7, RZ, 0x1, R0 ;  /* 0x00000001ff077819 */ /* 0x001fe40000011400 */
[----:B-1----:R-:W-:Y:S02]  /*0990*/  SHF.R.S32.HI R5, RZ, 0x1, R4 ;  /* 0x00000001ff057819 */ /* 0x002fe40000011404 */
[----:B------:R-:W-:Y:S02]  /*09a0*/  SHF.R.S32.HI R9, RZ, 0x1, R6 ;  /* 0x00000001ff097819 */ /* 0x000fe40000011406 */
[----:B------:R-:W-:Y:S02]  /*09b0*/  LEA.HI R7, R0, R7, RZ, 0x1 ;  /* 0x0000000700077211 */ /* 0x000fe400078f08ff */
[----:B------:R-:W-:Y:S02]  /*09c0*/  LEA.HI R5, R4, R5, RZ, 0x1 ;  /* 0x0000000504057211 */ /* 0x000fe400078f08ff */
[----:B------:R-:W-:Y:S01]  /*09d0*/  LEA.HI R9, R6, R9, RZ, 0x1 ;  /* 0x0000000906097211 */ /* 0x000fe200078f08ff */
[----:B------:R-:W-:Y:S04]  /*09e0*/  STG.E desc[UR4][R2.64], R7 ;  /* 0x0000000702007986 */ /* 0x000fe8000c101904 */
[----:B------:R-:W-:Y:S04]  /*09f0*/  STG.E desc[UR4][R2.64+0x4], R5 ;  /* 0x0000040502007986 */ /* 0x000fe8000c101904 */
[----:B------:R-:W-:Y:S01]  /*0a00*/  STG.E desc[UR4][R2.64+0x8], R9 ;  /* 0x0000080902007986 */ /* 0x000fe2000c101904 */
[----:B------:R-:W-:Y:S05]  /*0a10*/  EXIT ;  /* 0x000000000000794d */ /* 0x000fea0003800000 */
.L_x_1:
[----:B------:R-:W-:-:S00]  /*0a20*/  BRA `(.L_x_1) ;  /* 0xfffffffc00fc7947 */ /* 0x000fc0000383ffff */
[----:B------:R-:W-:-:S00]  /*0a30*/  NOP ;  /* 0x0000000000007918 */ /* 0x000fc00000000000 */
        /* <DEDUP_REMOVED lines=12> */
.L_x_2:


//--------------------- .nv.shared.reserved.0     --------------------------
	.section	.nv.shared.reserved.0,"aw",@nobits
	.weak		__nv_reservedSMEM_offset_0_alias
	.size		__nv_reservedSMEM_offset_0_alias, 0, 64
	.other		__nv_reservedSMEM_offset_0_alias,@"STO_CUDA_RESERVED_SHARED STV_DEFAULT"
__nv_reservedSMEM_offset_0_alias:
	.zero		0
	.zero		64


//--------------------- .nv.constant0._Z14fil_AoS_deviceP5ColorS0_i --------------------------
	.section	.nv.constant0._Z14fil_AoS_deviceP5ColorS0_i,"a",@progbits
	.sectionflags	@""
	.align	4
.nv.constant0._Z14fil_AoS_deviceP5ColorS0_i:
	.zero		916


//--------------------- SYMBOLS --------------------------

	.type		.nv.reservedSmem.offset0,@object
	.size		.nv.reservedSmem.offset0,0x4
